//
// Generated by NVIDIA NVVM Compiler
//
// Compiler Build ID: CL-36424714
// Cuda compilation tools, release 13.0, V13.0.88
// Based on NVVM 20.0.0
//

.version 9.0
.target sm_100
.address_size 64

	// .globl	_Z16print_hello_cudav
.extern .func  (.param .b32 func_retval0) vprintf
(
	.param .b64 vprintf_param_0,
	.param .b64 vprintf_param_1
)
;
.global .align 1 .b8 $str[23] = {91, 68, 69, 86, 73, 67, 69, 93, 32, 84, 104, 114, 101, 97, 100, 73, 100, 120, 58, 32, 37, 100};

.visible .entry _Z16print_hello_cudav()
{
	.local .align 8 .b8 	__local_depot0[8];
	.reg .b64 	%SP;
	.reg .b64 	%SPL;
	.reg .b32 	%r<4>;
	.reg .b64 	%rd<5>;

	mov.u64 	%SPL, __local_depot0;
	cvta.local.u64 	%SP, %SPL;
	add.u64 	%rd1, %SP, 0;
	add.u64 	%rd2, %SPL, 0;
	mov.u32 	%r1, %tid.x;
	st.local.u32 	[%rd2], %r1;
	mov.u64 	%rd3, $str;
	cvta.global.u64 	%rd4, %rd3;
	{ // callseq 0, 0
	.param .b64 param0;
	st.param.b64 	[param0], %rd4;
	.param .b64 param1;
	st.param.b64 	[param1], %rd1;
	.param .b32 retval0;
	call.uni (retval0), 
	vprintf, 
	(
	param0, 
	param1
	);
	ld.param.b32 	%r2, [retval0];
	} // callseq 0
	ret;

}


// ===== COMPILED SASS (sm_100) =====

	.target	sm_100

	.elftype	@"ET_EXEC"


//--------------------- .note.nv.tkinfo           --------------------------
	.section	.note.nv.tkinfo,"",@"SHT_NOTE"
	.sectionflags	@"SHF_NOTE_NV_TKINFO"
	.tkinfo
        /*0018*/ 	.word	0x00000002
        /*0030*/ 	.string	""
        /*0030*/ 	.string	"ptxas"
        /*0030*/ 	.string	"Cuda compilation tools, release 13.0, V13.0.88"
        /*0030*/ 	.string	"Build cuda_13.0.r13.0/compiler.36424714_0"
        /*0030*/ 	.string	"-arch sm_100 -m 64 "



//--------------------- .note.nv.cuinfo           --------------------------
	.section	.note.nv.cuinfo,"",@"SHT_NOTE"
	.sectionflags	@"SHF_NOTE_NV_CUINFO"
        /*0018*/ 	.short	0x0002
        /*001a*/ 	.short	0x0064
        /*001c*/ 	.short	0x0082
	.zero		2


//--------------------- .nv.info                  --------------------------
	.section	.nv.info,"",@"SHT_CUDA_INFO"
	.align	4


	//----- nvinfo : EIATTR_REGCOUNT
	.align		4
        /*0000*/ 	.byte	0x04, 0x2f
        /*0002*/ 	.short	(.L_2 - .L_1)
	.align		4
.L_1:
        /*0004*/ 	.word	index@(_Z16print_hello_cudav)
        /*0008*/ 	.word	0x00000018


	//----- nvinfo : EIATTR_FRAME_SIZE
	.align		4
.L_2:
        /*000c*/ 	.byte	0x04, 0x11
        /*000e*/ 	.short	(.L_4 - .L_3)
	.align		4
.L_3:
        /*0010*/ 	.word	index@(_Z16print_hello_cudav)
        /*0014*/ 	.word	0x00000008


	//----- nvinfo : EIATTR_MIN_STACK_SIZE
	.align		4
.L_4:
        /*0018*/ 	.byte	0x04, 0x12
        /*001a*/ 	.short	(.L_6 - .L_5)
	.align		4
.L_5:
        /*001c*/ 	.word	index@(_Z16print_hello_cudav)
        /*0020*/ 	.word	0x00000008
.L_6:


//--------------------- .nv.compat                --------------------------
	.section	.nv.compat,"",@"SHT_CUDA_COMPAT_INFO"
	.align	4
        /*0000*/ 	.byte	0x02, 0x09, 0x00, 0x00, 0x02, 0x02, 0x01, 0x00, 0x02, 0x05, 0x05, 0x00, 0x03, 0x07, 0x01, 0x01
        /*0010*/ 	.byte	0x02, 0x03, 0x00, 0x00, 0x02, 0x06, 0x01, 0x00, 0x04, 0x0b, 0x08, 0x00, 0x09, 0x00, 0x00, 0x00
        /*0020*/ 	.byte	0x00, 0x00, 0x00, 0x00


//--------------------- .nv.info._Z16print_hello_cudav --------------------------
	.section	.nv.info._Z16print_hello_cudav,"",@"SHT_CUDA_INFO"
	.sectionflags	@""
	.align	4


	//----- nvinfo : EIATTR_CUDA_API_VERSION
	.align		4
        /*0000*/ 	.byte	0x04, 0x37
        /*0002*/ 	.short	(.L_8 - .L_7)
.L_7:
        /*0004*/ 	.word	0x00000082


	//----- nvinfo : EIATTR_SPARSE_MMA_MASK
	.align		4
.L_8:
        /*0008*/ 	.byte	0x03, 0x50
        /*000a*/ 	.short	0x0000


	//----- nvinfo : EIATTR_MAXREG_COUNT
	.align		4
        /*000c*/ 	.byte	0x03, 0x1b
        /*000e*/ 	.short	0x00ff


	//----- nvinfo : EIATTR_EXTERNS
	.align		4
        /*0010*/ 	.byte	0x04, 0x0f
        /*0012*/ 	.short	(.L_10 - .L_9)


	//   ....[0]....
	.align		4
.L_9:
        /*0014*/ 	.word	index@(vprintf)


	//----- nvinfo : EIATTR_MERCURY_ISA_VERSION
	.align		4
.L_10:
        /*0018*/ 	.byte	0x03, 0x5f
        /*001a*/ 	.short	0x0101


	//----- nvinfo : EIATTR_VRC_CTA_INIT_COUNT
	.align		4
        /*001c*/ 	.byte	0x02, 0x4a
	.zero		1
	.zero		1


	//----- nvinfo : EIATTR_SYSCALL_OFFSETS
	.align		4
        /*0020*/ 	.byte	0x04, 0x46
        /*0022*/ 	.short	(.L_12 - .L_11)


	//   ....[0]....
.L_11:
        /*0024*/ 	.word	0x000000e0


	//----- nvinfo : EIATTR_EXIT_INSTR_OFFSETS
	.align		4
.L_12:
        /*0028*/ 	.byte	0x04, 0x1c
        /*002a*/ 	.short	(.L_14 - .L_13)


	//   ....[0]....
.L_13:
        /*002c*/ 	.word	0x000000f0


	//----- nvinfo : EIATTR_SW_WAR
	.align		4
.L_14:
        /*0030*/ 	.byte	0x04, 0x36
        /*0032*/ 	.short	(.L_16 - .L_15)
.L_15:
        /*0034*/ 	.word	0x00000008
.L_16:


//--------------------- .nv.callgraph             --------------------------
	.section	.nv.callgraph,"",@"SHT_CUDA_CALLGRAPH"
	.align	4
	.sectionentsize	8
	.align		4
        /*0000*/ 	.word	0x00000000
	.align		4
        /*0004*/ 	.word	0xffffffff
	.align		4
        /*0008*/ 	.word	index@(_Z16print_hello_cudav)
	.align		4
        /*000c*/ 	.word	index@(vprintf)
	.align		4
        /*0010*/ 	.word	0x00000000
	.align		4
        /*0014*/ 	.word	0xfffffffe
	.align		4
        /*0018*/ 	.word	0x00000000
	.align		4
        /*001c*/ 	.word	0xfffffffd
	.align		4
        /*0020*/ 	.word	0x00000000
	.align		4
        /*0024*/ 	.word	0xfffffffc


//--------------------- .nv.constant4             --------------------------
	.section	.nv.constant4,"a",@progbits
	.align	8
	.align		8
.nv.constant4:
        /*0000*/ 	.dword	vprintf
	.align		8
        /*0008*/ 	.dword	$str


//--------------------- .text._Z16print_hello_cudav --------------------------
	.section	.text._Z16print_hello_cudav,"ax",@progbits
	.align	128
        .global         _Z16print_hello_cudav
        .type           _Z16print_hello_cudav,@function
        .size           _Z16print_hello_cudav,(.L_x_2 - _Z16print_hello_cudav)
        .other          _Z16print_hello_cudav,@"STO_CUDA_ENTRY STV_DEFAULT"
_Z16print_hello_cudav:
.text._Z16print_hello_cudav:
[----:B------:R-:W0:Y:S01]  /*0000*/  LDC R1, c[0x0][0x37c] ;  /* 0x0000df00ff017b82 */ /* 0x000e220000000800 */
[----:B------:R-:W1:Y:S01]  /*0010*/  S2R R8, SR_TID.X ;  /* 0x0000000000087919 */ /* 0x000e620000002100 */
[----:B0-----:R-:W-:Y:S01]  /*0020*/  VIADD R1, R1, 0xfffffff8 ;  /* 0xfffffff801017836 */ /* 0x001fe20000000000 */
[----:B------:R-:W-:Y:S01]  /*0030*/  MOV R0, 0x0 ;  /* 0x0000000000007802 */ /* 0x000fe20000000f00 */
[----:B------:R-:W0:Y:S04]  /*0040*/  LDCU UR4, c[0x0][0x2f8] ;  /* 0x00005f00ff0477ac */ /* 0x000e280008000800 */
[----:B------:R2:W3:Y:S01]  /*0050*/  LDC.64 R2, c[0x4][R0] ;  /* 0x0100000000027b82 */ /* 0x0004e20000000a00 */
[----:B------:R-:W4:Y:S01]  /*0060*/  LDCU.64 UR6, c[0x4][0x8] ;  /* 0x01000100ff0677ac */ /* 0x000f220008000a00 */
[----:B------:R-:W5:Y:S01]  /*0070*/  LDCU UR5, c[0x0][0x2fc] ;  /* 0x00005f80ff0577ac */ /* 0x000f620008000800 */
[----:B0-----:R-:W-:Y:S01]  /*0080*/  IADD3 R6, P0, PT, R1, UR4, RZ ;  /* 0x0000000401067c10 */ /* 0x001fe2000ff1e0ff */
[----:B----4-:R-:W-:Y:S01]  /*0090*/  IMAD.U32 R4, RZ, RZ, UR6 ;  /* 0x00000006ff047e24 */ /* 0x010fe2000f8e00ff */
[----:B------:R-:W-:-:S03]  /*00a0*/  MOV R5, UR7 ;  /* 0x0000000700057c02 */ /* 0x000fc60008000f00 */
[----:B-----5:R-:W-:Y:S01]  /*00b0*/  IMAD.X R7, RZ, RZ, UR5, P0 ;  /* 0x00000005ff077e24 */ /* 0x020fe200080e06ff */
[----:B-1----:R2:W-:Y:S07]  /*00c0*/  STL [R1], R8 ;  /* 0x0000000801007387 */ /* 0x0025ee0000100800 */
[----:B------:R-:W-:-:S07]  /*00d0*/  LEPC R20, `(.L_x_0) ;  /* 0x000000001014794e */ /* 0x000fce0000000000 */
[----:B--23--:R-:W-:Y:S05]  /*00e0*/  CALL.ABS.NOINC R2 ;  /* 0x0000000002007343 */ /* 0x00cfea0003c00000 */
.L_x_0:
[----:B------:R-:W-:Y:S05]  /*00f0*/  EXIT ;  /* 0x000000000000794d */ /* 0x000fea0003800000 */
.L_x_1:
[----:B------:R-:W-:-:S00]  /*0100*/  BRA `(.L_x_1) ;  /* 0xfffffffc00fc7947 */ /* 0x000fc0000383ffff */
[----:B------:R-:W-:-:S00]  /*0110*/  NOP ;  /* 0x0000000000007918 */ /* 0x000fc00000000000 */
        /* <DEDUP_REMOVED lines=14> */
.L_x_2:


//--------------------- .nv.global.init           --------------------------
	.section	.nv.global.init,"aw",@progbits
.nv.global.init:
	.type		$str,@object
	.size		$str,(.L_0 - $str)
$str:
        /*0000*/ 	.byte	0x5b, 0x44, 0x45, 0x56, 0x49, 0x43, 0x45, 0x5d, 0x20, 0x54, 0x68, 0x72, 0x65, 0x61, 0x64, 0x49
        /*0010*/ 	.byte	0x64, 0x78, 0x3a, 0x20, 0x25, 0x64, 0x00
.L_0:


//--------------------- .nv.shared.reserved.0     --------------------------
	.section	.nv.shared.reserved.0,"aw",@nobits
	.weak		__nv_reservedSMEM_offset_0_alias
	.size		__nv_reservedSMEM_offset_0_alias, 0, 64
	.other		__nv_reservedSMEM_offset_0_alias,@"STO_CUDA_RESERVED_SHARED STV_DEFAULT"
__nv_reservedSMEM_offset_0_alias:
	.zero		0
	.zero		64


//--------------------- .nv.constant0._Z16print_hello_cudav --------------------------
	.section	.nv.constant0._Z16print_hello_cudav,"a",@progbits
	.sectionflags	@""
	.align	4
.nv.constant0._Z16print_hello_cudav:
	.zero		896


//--------------------- SYMBOLS --------------------------

	.type		.nv.reservedSmem.offset0,@object
	.size		.nv.reservedSmem.offset0,0x4
	.type		vprintf,@function
